	.headerflags	@"EF_CUDA_TEXMODE_UNIFIED EF_CUDA_64BIT_ADDRESS EF_CUDA_SM86 EF_CUDA_VIRTUAL_SM(EF_CUDA_SM86)"
	.elftype	@"ET_EXEC"


//--------------------- .nv.info                  --------------------------
	.section	.nv.info,"",@"SHT_CUDA_INFO"
	.align	4


	//----- nvinfo : EIATTR_REGCOUNT
	.align		4
        /*0000*/ 	.byte	0x04, 0x2f
        /*0002*/ 	.short	(.L_1 - .L_0)
	.align		4
.L_0:
        /*0004*/ 	.word	index@(triton_poi_fused__to_copy_2)
        /*0008*/ 	.word	0x00000008


	//----- nvinfo : EIATTR_MIN_STACK_SIZE
	.align		4
.L_1:
        /*000c*/ 	.byte	0x04, 0x12
        /*000e*/ 	.short	(.L_3 - .L_2)
	.align		4
.L_2:
        /*0010*/ 	.word	index@(triton_poi_fused__to_copy_2)
        /*0014*/ 	.word	0x00000000


	//----- nvinfo : EIATTR_FRAME_SIZE
	.align		4
.L_3:
        /*0018*/ 	.byte	0x04, 0x11
        /*001a*/ 	.short	(.L_5 - .L_4)
	.align		4
.L_4:
        /*001c*/ 	.word	index@(triton_poi_fused__to_copy_2)
        /*0020*/ 	.word	0x00000000


	//----- nvinfo : EIATTR_MIN_STACK_SIZE
	.align		4
.L_5:
        /*0024*/ 	.byte	0x04, 0x12
        /*0026*/ 	.short	(.L_7 - .L_6)
	.align		4
.L_6:
        /*0028*/ 	.word	index@(triton_poi_fused__to_copy_2)
        /*002c*/ 	.word	0x00000000
.L_7:


//--------------------- .nv.info.triton_poi_fused__to_copy_2 --------------------------
	.section	.nv.info.triton_poi_fused__to_copy_2,"",@"SHT_CUDA_INFO"
	.sectionflags	@""
	.align	4


	//----- nvinfo : EIATTR_CUDA_API_VERSION
	.align		4
        /*0000*/ 	.byte	0x04, 0x37
        /*0002*/ 	.short	(.L_9 - .L_8)
.L_8:
        /*0004*/ 	.word	0x0000007c


	//----- nvinfo : EIATTR_SW2861232_WAR
	.align		4
.L_9:
        /*0008*/ 	.byte	0x01, 0x35
	.zero		2


	//----- nvinfo : EIATTR_PARAM_CBANK
	.align		4
        /*000c*/ 	.byte	0x04, 0x0a
        /*000e*/ 	.short	(.L_11 - .L_10)
	.align		4
.L_10:
        /*0010*/ 	.word	index@(.nv.constant0.triton_poi_fused__to_copy_2)
        /*0014*/ 	.short	0x0160
        /*0016*/ 	.short	0x0020


	//----- nvinfo : EIATTR_CBANK_PARAM_SIZE
	.align		4
.L_11:
        /*0018*/ 	.byte	0x03, 0x19
        /*001a*/ 	.short	0x0020


	//----- nvinfo : EIATTR_KPARAM_INFO
	.align		4
        /*001c*/ 	.byte	0x04, 0x17
        /*001e*/ 	.short	(.L_13 - .L_12)
.L_12:
        /*0020*/ 	.word	0x00000000
        /*0024*/ 	.short	0x0003
        /*0026*/ 	.short	0x0018
        /*0028*/ 	.byte	0x00, 0xf4, 0x21, 0x00


	//----- nvinfo : EIATTR_KPARAM_INFO
	.align		4
.L_13:
        /*002c*/ 	.byte	0x04, 0x17
        /*002e*/ 	.short	(.L_15 - .L_14)
.L_14:
        /*0030*/ 	.word	0x00000000
        /*0034*/ 	.short	0x0002
        /*0036*/ 	.short	0x0010
        /*0038*/ 	.byte	0x00, 0xf0, 0x11, 0x00


	//----- nvinfo : EIATTR_KPARAM_INFO
	.align		4
.L_15:
        /*003c*/ 	.byte	0x04, 0x17
        /*003e*/ 	.short	(.L_17 - .L_16)
.L_16:
        /*0040*/ 	.word	0x00000000
        /*0044*/ 	.short	0x0001
        /*0046*/ 	.short	0x0008
        /*0048*/ 	.byte	0x00, 0xf4, 0x21, 0x00


	//----- nvinfo : EIATTR_KPARAM_INFO
	.align		4
.L_17:
        /*004c*/ 	.byte	0x04, 0x17
        /*004e*/ 	.short	(.L_19 - .L_18)
.L_18:
        /*0050*/ 	.word	0x00000000
        /*0054*/ 	.short	0x0000
        /*0056*/ 	.short	0x0000
        /*0058*/ 	.byte	0x00, 0xf4, 0x21, 0x00


	//----- nvinfo : EIATTR_MAXREG_COUNT
	.align		4
.L_19:
        /*005c*/ 	.byte	0x03, 0x1b
        /*005e*/ 	.short	0x00ff


	//----- nvinfo : EIATTR_EXIT_INSTR_OFFSETS
	.align		4
        /*0060*/ 	.byte	0x04, 0x1c
        /*0062*/ 	.short	(.L_21 - .L_20)


	//   ....[0]....
.L_20:
        /*0064*/ 	.word	0x00000120


	//   ....[1]....
        /*0068*/ 	.word	0x00000140


	//----- nvinfo : EIATTR_REQNTID
	.align		4
.L_21:
        /*006c*/ 	.byte	0x04, 0x10
        /*006e*/ 	.short	(.L_23 - .L_22)
.L_22:
        /*0070*/ 	.word	0x00000080
        /*0074*/ 	.word	0x00000001
        /*0078*/ 	.word	0x00000001


	//----- nvinfo : EIATTR_CRS_STACK_SIZE
	.align		4
.L_23:
        /*007c*/ 	.byte	0x04, 0x1e
        /*007e*/ 	.short	(.L_25 - .L_24)
.L_24:
        /*0080*/ 	.word	0x00000000
.L_25:


//--------------------- .nv.callgraph             --------------------------
	.section	.nv.callgraph,"",@"SHT_CUDA_CALLGRAPH"
	.align	4
	.sectionentsize	8
	.align		4
        /*0000*/ 	.word	0x00000000
	.align		4
        /*0004*/ 	.word	0xffffffff
	.align		4
        /*0008*/ 	.word	0x00000000
	.align		4
        /*000c*/ 	.word	0xfffffffe
	.align		4
        /*0010*/ 	.word	0x00000000
	.align		4
        /*0014*/ 	.word	0xfffffffd
	.align		4
        /*0018*/ 	.word	0x00000000
	.align		4
        /*001c*/ 	.word	0xfffffffc


//--------------------- .nv.rel.action            --------------------------
	.section	.nv.rel.action,"",@"SHT_CUDA_RELOCINFO"
	.align	8
	.sectionentsize	8
        /*0000*/ 	.byte	0x73, 0x00, 0x00, 0x00, 0x00, 0x00, 0x00, 0x00, 0x00, 0x00, 0x00, 0x11, 0x25, 0x00, 0x05, 0x36


//--------------------- .nv.constant0.triton_poi_fused__to_copy_2 --------------------------
	.section	.nv.constant0.triton_poi_fused__to_copy_2,"a",@progbits
	.sectionflags	@""
	.align	4
.nv.constant0.triton_poi_fused__to_copy_2:
	.zero		384


//--------------------- .text.triton_poi_fused__to_copy_2 --------------------------
	.section	.text.triton_poi_fused__to_copy_2,"ax",@progbits
	.sectioninfo	@"SHI_REGISTERS=8"
	.align	128
        .global         triton_poi_fused__to_copy_2
        .type           triton_poi_fused__to_copy_2,@function
        .size           triton_poi_fused__to_copy_2,(.L_x_3 - triton_poi_fused__to_copy_2)
        .other          triton_poi_fused__to_copy_2,@"STO_CUDA_ENTRY STV_DEFAULT"
triton_poi_fused__to_copy_2:
.text.triton_poi_fused__to_copy_2:
[----:B------:R-:W-:Y:S02]  /*0000*/  IMAD.MOV.U32 R1, RZ, RZ, c[0x0][0x28] ;  /* 0x00000a00ff017624 */ /* 0x000fe400078e00ff */
[----:B------:R-:W0:Y:S01]  /*0010*/  S2R R0, SR_TID.X ;  /* 0x0000000000007919 */ /* 0x000e220000002100 */
[----:B------:R-:W-:Y:S01]  /*0020*/  MOV R5, 0x2 ;  /* 0x0000000200057802 */ /* 0x000fe20000000f00 */
[----:B------:R-:W-:Y:S01]  /*0030*/  ULDC.64 UR4, c[0x0][0x118] ;  /* 0x0000460000047ab9 */ /* 0x000fe20000000a00 */
[----:B------:R-:W-:Y:S01]  /*0040*/  BSSY B0, `(.L_x_0) ;  /* 0x000000c000007945 */ /* 0x000fe20003800000 */
[----:B------:R-:W1:Y:S01]  /*0050*/  S2R R3, SR_CTAID.X ;  /* 0x0000000000037919 */ /* 0x000e620000002500 */
[----:B0-----:R-:W-:-:S04]  /*0060*/  SHF.L.U32 R0, R0, 0x1, RZ ;  /* 0x0000000100007819 */ /* 0x001fc800000006ff */
[----:B------:R-:W-:-:S05]  /*0070*/  LOP3.LUT R0, R0, 0xfe, RZ, 0xc0, !PT ;  /* 0x000000fe00007812 */ /* 0x000fca00078ec0ff */
[----:B-1----:R-:W-:Y:S02]  /*0080*/  IMAD R0, R3, 0x100, R0 ;  /* 0x0000010003007824 */ /* 0x002fe400078e0200 */
[----:B------:R-:W-:Y:S02]  /*0090*/  CS2R R2, SRZ ;  /* 0x0000000000027805 */ /* 0x000fe4000001ff00 */
[C---:B------:R-:W-:Y:S01]  /*00a0*/  IMAD.WIDE R4, R0.reuse, R5, c[0x0][0x168] ;  /* 0x00005a0000047625 */ /* 0x040fe200078e0205 */
[----:B------:R-:W-:-:S13]  /*00b0*/  ISETP.GE.AND P0, PT, R0, 0xc00, PT ;  /* 0x00000c000000780c */ /* 0x000fda0003f06270 */
[----:B------:R-:W-:Y:S05]  /*00c0*/  @P0 BRA `(.L_x_1) ;  /* 0x0000003000000947 */ /* 0x000fea0003800000 */
[----:B------:R-:W-:-:S04]  /*00d0*/  IMAD.MOV.U32 R3, RZ, RZ, 0x4 ;  /* 0x00000004ff037424 */ /* 0x000fc800078e00ff */
[----:B------:R-:W-:-:S06]  /*00e0*/  IMAD.WIDE R2, R0, R3, c[0x0][0x160] ;  /* 0x0000580000027625 */ /* 0x000fcc00078e0203 */
[----:B------:R-:W5:Y:S02]  /*00f0*/  LDG.E.64 R2, [R2.64] ;  /* 0x0000000402027981 */ /* 0x000f64000c1e1b00 */
.L_x_1:
[----:B------:R-:W-:Y:S05]  /*0100*/  BSYNC B0 ;  /* 0x0000000000007941 */ /* 0x000fea0003800000 */
.L_x_0:
[----:B-----5:R-:W-:Y:S01]  /*0110*/  F2FP.BF16.PACK_AB R3, R3, R2 ;  /* 0x000000020303723e */ /* 0x020fe200000010ff */
[----:B------:R-:W-:Y:S06]  /*0120*/  @P0 EXIT ;  /* 0x000000000000094d */ /* 0x000fec0003800000 */
[----:B------:R-:W-:Y:S01]  /*0130*/  STG.E [R4.64], R3 ;  /* 0x0000000304007986 */ /* 0x000fe2000c101904 */
[----:B------:R-:W-:Y:S05]  /*0140*/  EXIT ;  /* 0x000000000000794d */ /* 0x000fea0003800000 */
.L_x_2:
[----:B------:R-:W-:-:S00]  /*0150*/  BRA `(.L_x_2) ;  /* 0xfffffff000007947 */ /* 0x000fc0000383ffff */
[----:B------:R-:W-:-:S00]  /*0160*/  NOP ;  /* 0x0000000000007918 */ /* 0x000fc00000000000 */
        /* <DEDUP_REMOVED lines=9> */
.L_x_3:
